	.headerflags	@"EF_CUDA_TEXMODE_UNIFIED EF_CUDA_64BIT_ADDRESS EF_CUDA_ACCELERATORS EF_CUDA_SM90 EF_CUDA_VIRTUAL_SM(EF_CUDA_SM90)"
	.elftype	@"ET_EXEC"


//--------------------- .nv.info                  --------------------------
	.section	.nv.info,"",@"SHT_CUDA_INFO"
	.align	4


	//----- nvinfo : EIATTR_REGCOUNT
	.align		4
        /*0000*/ 	.byte	0x04, 0x2f
        /*0002*/ 	.short	(.L_3 - .L_2)
	.align		4
.L_2:
        /*0004*/ 	.word	index@(triton_poi_fused_div_relu_0)
        /*0008*/ 	.word	0x00000018


	//----- nvinfo : EIATTR_MIN_STACK_SIZE
	.align		4
.L_3:
        /*000c*/ 	.byte	0x04, 0x12
        /*000e*/ 	.short	(.L_5 - .L_4)
	.align		4
.L_4:
        /*0010*/ 	.word	index@(triton_poi_fused_div_relu_0)
        /*0014*/ 	.word	0x00000000


	//----- nvinfo : EIATTR_FRAME_SIZE
	.align		4
.L_5:
        /*0018*/ 	.byte	0x04, 0x11
        /*001a*/ 	.short	(.L_7 - .L_6)
	.align		4
.L_6:
        /*001c*/ 	.word	index@(triton_poi_fused_div_relu_0)
        /*0020*/ 	.word	0x00000000


	//----- nvinfo : EIATTR_MIN_STACK_SIZE
	.align		4
.L_7:
        /*0024*/ 	.byte	0x04, 0x12
        /*0026*/ 	.short	(.L_9 - .L_8)
	.align		4
.L_8:
        /*0028*/ 	.word	index@(triton_poi_fused_div_relu_0)
        /*002c*/ 	.word	0x00000000
.L_9:


//--------------------- .nv.info.triton_poi_fused_div_relu_0 --------------------------
	.section	.nv.info.triton_poi_fused_div_relu_0,"",@"SHT_CUDA_INFO"
	.sectionflags	@""
	.align	4


	//----- nvinfo : EIATTR_CUDA_API_VERSION
	.align		4
        /*0000*/ 	.byte	0x04, 0x37
        /*0002*/ 	.short	(.L_11 - .L_10)
.L_10:
        /*0004*/ 	.word	0x0000007c


	//----- nvinfo : EIATTR_KPARAM_INFO
	.align		4
.L_11:
        /*0008*/ 	.byte	0x04, 0x17
        /*000a*/ 	.short	(.L_13 - .L_12)
.L_12:
        /*000c*/ 	.word	0x00000000
        /*0010*/ 	.short	0x0002
        /*0012*/ 	.short	0x0010
        /*0014*/ 	.byte	0x00, 0xf0, 0x11, 0x00


	//----- nvinfo : EIATTR_KPARAM_INFO
	.align		4
.L_13:
        /*0018*/ 	.byte	0x04, 0x17
        /*001a*/ 	.short	(.L_15 - .L_14)
.L_14:
        /*001c*/ 	.word	0x00000000
        /*0020*/ 	.short	0x0001
        /*0022*/ 	.short	0x0008
        /*0024*/ 	.byte	0x00, 0xf4, 0x21, 0x00


	//----- nvinfo : EIATTR_KPARAM_INFO
	.align		4
.L_15:
        /*0028*/ 	.byte	0x04, 0x17
        /*002a*/ 	.short	(.L_17 - .L_16)
.L_16:
        /*002c*/ 	.word	0x00000000
        /*0030*/ 	.short	0x0000
        /*0032*/ 	.short	0x0000
        /*0034*/ 	.byte	0x00, 0xf4, 0x21, 0x00


	//----- nvinfo : EIATTR_SPARSE_MMA_MASK
	.align		4
.L_17:
        /*0038*/ 	.byte	0x03, 0x50
        /*003a*/ 	.short	0x0000


	//----- nvinfo : EIATTR_MAXREG_COUNT
	.align		4
        /*003c*/ 	.byte	0x03, 0x1b
        /*003e*/ 	.short	0x00ff


	//----- nvinfo : EIATTR_EXIT_INSTR_OFFSETS
	.align		4
        /*0040*/ 	.byte	0x04, 0x1c
        /*0042*/ 	.short	(.L_19 - .L_18)


	//   ....[0]....
.L_18:
        /*0044*/ 	.word	0x00000580


	//   ....[1]....
        /*0048*/ 	.word	0x000005a0


	//----- nvinfo : EIATTR_REQNTID
	.align		4
.L_19:
        /*004c*/ 	.byte	0x04, 0x10
        /*004e*/ 	.short	(.L_21 - .L_20)
.L_20:
        /*0050*/ 	.word	0x00000080
        /*0054*/ 	.word	0x00000001
        /*0058*/ 	.word	0x00000001


	//----- nvinfo : EIATTR_CBANK_PARAM_SIZE
	.align		4
.L_21:
        /*005c*/ 	.byte	0x03, 0x19
        /*005e*/ 	.short	0x0014


	//----- nvinfo : EIATTR_PARAM_CBANK
	.align		4
        /*0060*/ 	.byte	0x04, 0x0a
        /*0062*/ 	.short	(.L_23 - .L_22)
	.align		4
.L_22:
        /*0064*/ 	.word	index@(.nv.constant0.triton_poi_fused_div_relu_0)
        /*0068*/ 	.short	0x0210
        /*006a*/ 	.short	0x0014


	//----- nvinfo : EIATTR_SW_WAR
	.align		4
.L_23:
        /*006c*/ 	.byte	0x04, 0x36
        /*006e*/ 	.short	(.L_25 - .L_24)
.L_24:
        /*0070*/ 	.word	0x00000008
.L_25:


//--------------------- .nv.callgraph             --------------------------
	.section	.nv.callgraph,"",@"SHT_CUDA_CALLGRAPH"
	.align	4
	.sectionentsize	8
	.align		4
        /*0000*/ 	.word	0x00000000
	.align		4
        /*0004*/ 	.word	0xffffffff
	.align		4
        /*0008*/ 	.word	0x00000000
	.align		4
        /*000c*/ 	.word	0xfffffffe
	.align		4
        /*0010*/ 	.word	0x00000000
	.align		4
        /*0014*/ 	.word	0xfffffffd
	.align		4
        /*0018*/ 	.word	0x00000000
	.align		4
        /*001c*/ 	.word	0xfffffffc


//--------------------- .nv.constant4             --------------------------
	.section	.nv.constant4,"a",@progbits
	.align	8
	.align		8
.nv.constant4:
        /*0000*/ 	.dword	_$_str
	.align		8
        /*0008*/ 	.dword	_$_str_$_2


//--------------------- .text.triton_poi_fused_div_relu_0 --------------------------
	.section	.text.triton_poi_fused_div_relu_0,"ax",@progbits
	.align	128
        .global         triton_poi_fused_div_relu_0
        .type           triton_poi_fused_div_relu_0,@function
        .size           triton_poi_fused_div_relu_0,(.L_x_1 - triton_poi_fused_div_relu_0)
        .other          triton_poi_fused_div_relu_0,@"STO_CUDA_ENTRY STV_DEFAULT"
triton_poi_fused_div_relu_0:
.text.triton_poi_fused_div_relu_0:
[----:B------:R-:W0:Y:S02]  /*0000*/  LDC R1, c[0x0][0x28] ;  /* 0x00000a00ff017b82 */ /* 0x000e240000000800 */
[----:B------:R-:W1:Y:S01]  /*0010*/  S2R R0, SR_TID.X ;  /* 0x0000000000007919 */ /* 0x000e620000002100 */
[----:B------:R-:W2:Y:S01]  /*0020*/  LDC.64 R2, c[0x0][0x210] ;  /* 0x00008400ff027b82 */ /* 0x000ea20000000a00 */
[----:B------:R-:W-:Y:S02]  /*0030*/  CS2R R8, SRZ ;  /* 0x0000000000087805 */ /* 0x000fe4000001ff00 */
[----:B------:R-:W-:Y:S01]  /*0040*/  CS2R R6, SRZ ;  /* 0x0000000000067805 */ /* 0x000fe2000001ff00 */
[----:B------:R-:W3:Y:S01]  /*0050*/  S2R R5, SR_CTAID.X ;  /* 0x0000000000057919 */ /* 0x000ee20000002500 */
[----:B------:R-:W-:Y:S01]  /*0060*/  ULDC.64 UR4, c[0x0][0x208] ;  /* 0x0000820000047ab9 */ /* 0x000fe20000000a00 */
[----:B-1----:R-:W-:Y:S01]  /*0070*/  IMAD.SHL.U32 R0, R0, 0x2, RZ ;  /* 0x0000000200007824 */ /* 0x002fe200078e00ff */
[----:B---3--:R-:W-:-:S04]  /*0080*/  SHF.R.S32.HI R4, RZ, 0x17, R5 ;  /* 0x00000017ff047819 */ /* 0x008fc80000011405 */
[----:B------:R-:W-:Y:S02]  /*0090*/  LOP3.LUT R0, R0, 0xfe, RZ, 0xc0, !PT ;  /* 0x000000fe00007812 */ /* 0x000fe400078ec0ff */
[----:B------:R-:W-:-:S03]  /*00a0*/  SGXT R4, R4, 0x1 ;  /* 0x000000010404781a */ /* 0x000fc60000000200 */
[----:B------:R-:W-:-:S05]  /*00b0*/  IMAD R5, R5, 0x100, R0 ;  /* 0x0000010005057824 */ /* 0x000fca00078e0200 */
[CC--:B------:R-:W-:Y:S02]  /*00c0*/  LEA.HI R0, R4.reuse, R5.reuse, RZ, 0x4 ;  /* 0x0000000504007211 */ /* 0x0c0fe400078f20ff */
[-C--:B------:R-:W-:Y:S02]  /*00d0*/  LEA.HI R4, R4, R5.reuse, RZ, 0x6 ;  /* 0x0000000504047211 */ /* 0x080fe400078f30ff */
[----:B------:R-:W-:Y:S02]  /*00e0*/  LOP3.LUT R0, R0, 0xfffffff0, RZ, 0xc0, !PT ;  /* 0xfffffff000007812 */ /* 0x000fe400078ec0ff */
[----:B------:R-:W-:Y:S02]  /*00f0*/  LOP3.LUT R4, R4, 0xffffffc0, RZ, 0xc0, !PT ;  /* 0xffffffc004047812 */ /* 0x000fe400078ec0ff */
[----:B------:R-:W-:Y:S02]  /*0100*/  ISETP.GE.AND P0, PT, R5, 0x100, PT ;  /* 0x000001000500780c */ /* 0x000fe40003f06270 */
[----:B------:R-:W-:-:S05]  /*0110*/  IADD3 R13, R4, R5, -R0 ;  /* 0x00000005040d7210 */ /* 0x000fca0007ffe800 */
[C---:B------:R-:W-:Y:S02]  /*0120*/  VIADD R15, R13.reuse, 0x10 ;  /* 0x000000100d0f7836 */ /* 0x040fe40000000000 */
[----:B--2---:R-:W-:-:S04]  /*0130*/  IMAD.WIDE R16, R13, 0x4, R2 ;  /* 0x000000040d107825 */ /* 0x004fc800078e0202 */
[--C-:B------:R-:W-:Y:S01]  /*0140*/  IMAD.WIDE R14, R15, 0x4, R2.reuse ;  /* 0x000000040f0e7825 */ /* 0x100fe200078e0202 */
[----:B------:R-:W2:Y:S03]  /*0150*/  @!P0 LDG.E.EL.64 R8, desc[UR4][R16.64] ;  /* 0x0000000410088981 */ /* 0x000ea6000c2e1b00 */
[C---:B------:R-:W-:Y:S01]  /*0160*/  VIADD R19, R13.reuse, 0x20 ;  /* 0x000000200d137836 */ /* 0x040fe20000000000 */
[----:B------:R1:W3:Y:S01]  /*0170*/  @!P0 LDG.E.EL.64 R6, desc[UR4][R14.64] ;  /* 0x000000040e068981 */ /* 0x0002e2000c2e1b00 */
[----:B------:R-:W-:Y:S01]  /*0180*/  CS2R R10, SRZ ;  /* 0x00000000000a7805 */ /* 0x000fe2000001ff00 */
[----:B------:R-:W-:Y:S02]  /*0190*/  VIADD R21, R13, 0x30 ;  /* 0x000000300d157836 */ /* 0x000fe40000000000 */
[----:B------:R-:W-:Y:S01]  /*01a0*/  IMAD.WIDE R18, R19, 0x4, R2 ;  /* 0x0000000413127825 */ /* 0x000fe200078e0202 */
[----:B------:R-:W-:-:S03]  /*01b0*/  CS2R R12, SRZ ;  /* 0x00000000000c7805 */ /* 0x000fc6000001ff00 */
[--C-:B------:R-:W-:Y:S01]  /*01c0*/  IMAD.WIDE R20, R21, 0x4, R2.reuse ;  /* 0x0000000415147825 */ /* 0x100fe200078e0202 */
[----:B------:R-:W4:Y:S04]  /*01d0*/  @!P0 LDG.E.EL.64 R10, desc[UR4][R18.64] ;  /* 0x00000004120a8981 */ /* 0x000f28000c2e1b00 */
[----:B------:R-:W5:Y:S01]  /*01e0*/  @!P0 LDG.E.EL.64 R12, desc[UR4][R20.64] ;  /* 0x00000004140c8981 */ /* 0x000f62000c2e1b00 */
[----:B-1----:R-:W-:Y:S01]  /*01f0*/  CS2R R14, SRZ ;  /* 0x00000000000e7805 */ /* 0x002fe2000001ff00 */
[----:B------:R-:W-:-:S05]  /*0200*/  IMAD.WIDE R2, R5, 0x4, R2 ;  /* 0x0000000405027825 */ /* 0x000fca00078e0202 */
[----:B------:R1:W5:Y:S02]  /*0210*/  @!P0 LDG.E.64 R14, desc[UR4][R2.64] ;  /* 0x00000004020e8981 */ /* 0x000364000c1e1b00 */
[----:B-1----:R-:W1:Y:S02]  /*0220*/  LDC.64 R2, c[0x0][0x218] ;  /* 0x00008600ff027b82 */ /* 0x002e640000000a00 */
[----:B-1----:R-:W-:Y:S01]  /*0230*/  IMAD.WIDE R2, R5, 0x4, R2 ;  /* 0x0000000405027825 */ /* 0x002fe200078e0202 */
[----:B--2---:R-:W-:Y:S02]  /*0240*/  FSETP.GEU.AND P1, PT, R8, RZ, PT ;  /* 0x000000ff0800720b */ /* 0x004fe40003f2e000 */
[----:B---3--:R-:W-:Y:S02]  /*0250*/  FSETP.GEU.AND P2, PT, R6, RZ, PT ;  /* 0x000000ff0600720b */ /* 0x008fe40003f4e000 */
[----:B------:R-:W-:Y:S02]  /*0260*/  FSEL R8, R8, RZ, P1 ;  /* 0x000000ff08087208 */ /* 0x000fe40000800000 */
[----:B------:R-:W-:-:S02]  /*0270*/  FSEL R6, R6, RZ, P2 ;  /* 0x000000ff06067208 */ /* 0x000fc40001000000 */
[C---:B------:R-:W-:Y:S02]  /*0280*/  FSETP.GEU.AND P1, PT, R7.reuse, RZ, PT ;  /* 0x000000ff0700720b */ /* 0x040fe40003f2e000 */
[----:B----4-:R-:W-:Y:S01]  /*0290*/  FSETP.GEU.AND P2, PT, R10, RZ, PT ;  /* 0x000000ff0a00720b */ /* 0x010fe20003f4e000 */
[----:B------:R-:W-:Y:S01]  /*02a0*/  FMUL R17, R6, R6 ;  /* 0x0000000606117220 */ /* 0x000fe20000400000 */
[----:B------:R-:W-:Y:S02]  /*02b0*/  FSEL R7, R7, RZ, P1 ;  /* 0x000000ff07077208 */ /* 0x000fe40000800000 */
[----:B------:R-:W-:Y:S01]  /*02c0*/  FSETP.GEU.AND P1, PT, R9, RZ, PT ;  /* 0x000000ff0900720b */ /* 0x000fe20003f2e000 */
[----:B------:R-:W-:Y:S01]  /*02d0*/  FFMA R17, R8, R8, R17 ;  /* 0x0000000808117223 */ /* 0x000fe20000000011 */
[----:B------:R-:W-:Y:S02]  /*02e0*/  FSEL R10, R10, RZ, P2 ;  /* 0x000000ff0a0a7208 */ /* 0x000fe40001000000 */
[----:B-----5:R-:W-:Y:S01]  /*02f0*/  FSETP.GEU.AND P3, PT, R12, RZ, PT ;  /* 0x000000ff0c00720b */ /* 0x020fe20003f6e000 */
[----:B------:R-:W-:Y:S01]  /*0300*/  FMUL R0, R7, R7 ;  /* 0x0000000707007220 */ /* 0x000fe20000400000 */
[----:B------:R-:W-:-:S02]  /*0310*/  FSETP.GEU.AND P2, PT, R11, RZ, PT ;  /* 0x000000ff0b00720b */ /* 0x000fc40003f4e000 */
[----:B------:R-:W-:Y:S01]  /*0320*/  FSEL R9, R9, RZ, P1 ;  /* 0x000000ff09097208 */ /* 0x000fe20000800000 */
[----:B------:R-:W-:Y:S01]  /*0330*/  FFMA R17, R10, R10, R17 ;  /* 0x0000000a0a117223 */ /* 0x000fe20000000011 */
[----:B------:R-:W-:Y:S02]  /*0340*/  FSEL R12, R12, RZ, P3 ;  /* 0x000000ff0c0c7208 */ /* 0x000fe40001800000 */
[----:B------:R-:W-:Y:S01]  /*0350*/  FSEL R11, R11, RZ, P2 ;  /* 0x000000ff0b0b7208 */ /* 0x000fe20001000000 */
[----:B------:R-:W-:Y:S01]  /*0360*/  FFMA R0, R9, R9, R0 ;  /* 0x0000000909007223 */ /* 0x000fe20000000000 */
[----:B------:R-:W-:Y:S01]  /*0370*/  FSETP.GEU.AND P1, PT, R13, RZ, PT ;  /* 0x000000ff0d00720b */ /* 0x000fe20003f2e000 */
[----:B------:R-:W-:Y:S02]  /*0380*/  FFMA R17, R12, R12, R17 ;  /* 0x0000000c0c117223 */ /* 0x000fe40000000011 */
[----:B------:R-:W-:Y:S01]  /*0390*/  FFMA R0, R11, R11, R0 ;  /* 0x0000000b0b007223 */ /* 0x000fe20000000000 */
[----:B------:R-:W-:Y:S01]  /*03a0*/  FSEL R13, R13, RZ, P1 ;  /* 0x000000ff0d0d7208 */ /* 0x000fe20000800000 */
[----:B------:R-:W1:Y:S04]  /*03b0*/  MUFU.SQRT R4, R17 ;  /* 0x0000001100047308 */ /* 0x000e680000002000 */
[----:B------:R-:W-:-:S04]  /*03c0*/  FFMA R0, R13, R13, R0 ;  /* 0x0000000d0d007223 */ /* 0x000fc80000000000 */
[----:B------:R-:W2:Y:S01]  /*03d0*/  MUFU.SQRT R6, R0 ;  /* 0x0000000000067308 */ /* 0x000ea20000002000 */
[C---:B-1----:R-:W-:Y:S02]  /*03e0*/  FSETP.GT.AND P1, PT, R4.reuse, 9.9999999600419720025e-13, PT ;  /* 0x2b8cbccc0400780b */ /* 0x042fe40003f24000 */
[----:B------:R-:W-:Y:S02]  /*03f0*/  FSETP.NAN.AND P3, PT, R4, R4, PT ;  /* 0x000000040400720b */ /* 0x000fe40003f68000 */
[----:B--2---:R-:W-:-:S09]  /*0400*/  FSETP.GT.AND P2, PT, R6, 9.9999999600419720025e-13, PT ;  /* 0x2b8cbccc0600780b */ /* 0x004fd20003f44000 */
[----:B------:R-:W-:Y:S02]  /*0410*/  @!P1 FSEL R4, R4, 9.9999999600419720025e-13, P3 ;  /* 0x2b8cbccc04049808 */ /* 0x000fe40001800000 */
[----:B------:R-:W-:-:S04]  /*0420*/  FSETP.NAN.AND P3, PT, R6, R6, PT ;  /* 0x000000060600720b */ /* 0x000fc80003f68000 */
[----:B------:R-:W-:Y:S02]  /*0430*/  @!P2 FSEL R6, R6, 9.9999999600419720025e-13, P3 ;  /* 0x2b8cbccc0606a808 */ /* 0x000fe40001800000 */
[----:B------:R-:W-:Y:S02]  /*0440*/  FSETP.GT.AND P1, PT, R4, 8.50705917302346158658e+37, PT ;  /* 0x7e8000000400780b */ /* 0x000fe40003f24000 */
[C---:B------:R-:W-:Y:S02]  /*0450*/  FSETP.GT.AND P2, PT, R6.reuse, 8.50705917302346158658e+37, PT ;  /* 0x7e8000000600780b */ /* 0x040fe40003f44000 */
[----:B------:R-:W-:Y:S02]  /*0460*/  FSETP.GEU.AND P6, PT, R6, 1.175494350822287508e-38, PT ;  /* 0x008000000600780b */ /* 0x000fe40003fce000 */
[----:B------:R-:W-:-:S07]  /*0470*/  FSETP.GEU.AND P5, PT, R4, 1.175494350822287508e-38, PT ;  /* 0x008000000400780b */ /* 0x000fce0003fae000 */
[----:B------:R-:W-:Y:S02]  /*0480*/  @P1 FMUL R4, R4, 0.25 ;  /* 0x3e80000004041820 */ /* 0x000fe40000400000 */
[----:B------:R-:W-:-:S04]  /*0490*/  @P2 FMUL R6, R6, 0.25 ;  /* 0x3e80000006062820 */ /* 0x000fc80000400000 */
[----:B------:R-:W-:Y:S01]  /*04a0*/  @!P6 FMUL R6, R6, 16777216 ;  /* 0x4b8000000606e820 */ /* 0x000fe20000400000 */
[----:B------:R-:W-:Y:S01]  /*04b0*/  @!P5 FMUL R4, R4, 16777216 ;  /* 0x4b8000000404d820 */ /* 0x000fe20000400000 */
[C---:B------:R-:W-:Y:S02]  /*04c0*/  FSETP.GEU.AND P4, PT, R14.reuse, RZ, PT ;  /* 0x000000ff0e00720b */ /* 0x040fe40003f8e000 */
[C---:B------:R-:W-:Y:S01]  /*04d0*/  FSETP.GEU.AND P3, PT, R15.reuse, RZ, PT ;  /* 0x000000ff0f00720b */ /* 0x040fe20003f6e000 */
[----:B------:R-:W1:Y:S01]  /*04e0*/  MUFU.RCP R7, R4 ;  /* 0x0000000400077308 */ /* 0x000e620000001000 */
[----:B------:R-:W-:Y:S02]  /*04f0*/  FSEL R14, R14, RZ, P4 ;  /* 0x000000ff0e0e7208 */ /* 0x000fe40002000000 */
[----:B------:R-:W-:-:S05]  /*0500*/  FSEL R15, R15, RZ, P3 ;  /* 0x000000ff0f0f7208 */ /* 0x000fca0001800000 */
[----:B------:R-:W2:Y:S01]  /*0510*/  MUFU.RCP R6, R6 ;  /* 0x0000000600067308 */ /* 0x000ea20000001000 */
[----:B------:R-:W-:Y:S01]  /*0520*/  @P1 FMUL R14, R14, 0.25 ;  /* 0x3e8000000e0e1820 */ /* 0x000fe20000400000 */
[----:B------:R-:W-:-:S03]  /*0530*/  @P2 FMUL R15, R15, 0.25 ;  /* 0x3e8000000f0f2820 */ /* 0x000fc60000400000 */
[----:B------:R-:W-:Y:S01]  /*0540*/  @!P5 FMUL R14, R14, 16777216 ;  /* 0x4b8000000e0ed820 */ /* 0x000fe20000400000 */
[----:B------:R-:W-:-:S03]  /*0550*/  @!P6 FMUL R15, R15, 16777216 ;  /* 0x4b8000000f0fe820 */ /* 0x000fc60000400000 */
[----:B-1----:R-:W-:Y:S01]  /*0560*/  FMUL R14, R7, R14 ;  /* 0x0000000e070e7220 */ /* 0x002fe20000400000 */
[----:B--2---:R-:W-:Y:S01]  /*0570*/  FMUL R15, R6, R15 ;  /* 0x0000000f060f7220 */ /* 0x004fe20000400000 */
[----:B------:R-:W-:Y:S06]  /*0580*/  @P0 EXIT ;  /* 0x000000000000094d */ /* 0x000fec0003800000 */
[----:B------:R-:W-:Y:S01]  /*0590*/  STG.E.64 desc[UR4][R2.64], R14 ;  /* 0x0000000e02007986 */ /* 0x000fe2000c101b04 */
[----:B------:R-:W-:Y:S05]  /*05a0*/  EXIT ;  /* 0x000000000000794d */ /* 0x000fea0003800000 */
.L_x_0:
[----:B------:R-:W-:-:S00]  /*05b0*/  BRA `(.L_x_0) ;  /* 0xfffffffc00fc7947 */ /* 0x000fc0000383ffff */
[----:B------:R-:W-:-:S00]  /*05c0*/  NOP ;  /* 0x0000000000007918 */ /* 0x000fc00000000000 */
        /* <DEDUP_REMOVED lines=11> */
.L_x_1:


//--------------------- .nv.global.init           --------------------------
	.section	.nv.global.init,"aw",@progbits
.nv.global.init:
	.type		_$_str,@object
	.size		_$_str,(_$_str_$_2 - _$_str)
_$_str:
        /*0000*/ 	.byte	0x5f, 0x5f, 0x43, 0x55, 0x44, 0x41, 0x5f, 0x46, 0x54, 0x5a, 0x00
	.type		_$_str_$_2,@object
	.size		_$_str_$_2,(.L_1 - _$_str_$_2)
_$_str_$_2:
        /*000b*/ 	.byte	0x5f, 0x5f, 0x43, 0x55, 0x44, 0x41, 0x5f, 0x50, 0x52, 0x45, 0x43, 0x5f, 0x53, 0x51, 0x52, 0x54
        /*001b*/ 	.byte	0x00
.L_1:


//--------------------- .nv.constant0.triton_poi_fused_div_relu_0 --------------------------
	.section	.nv.constant0.triton_poi_fused_div_relu_0,"a",@progbits
	.sectionflags	@""
	.align	4
.nv.constant0.triton_poi_fused_div_relu_0:
	.zero		548
